	.headerflags	@"EF_CUDA_TEXMODE_UNIFIED EF_CUDA_64BIT_ADDRESS EF_CUDA_SM86 EF_CUDA_VIRTUAL_SM(EF_CUDA_SM86)"
	.elftype	@"ET_EXEC"


//--------------------- .nv.info                  --------------------------
	.section	.nv.info,"",@"SHT_CUDA_INFO"
	.align	4


	//----- nvinfo : EIATTR_REGCOUNT
	.align		4
        /*0000*/ 	.byte	0x04, 0x2f
        /*0002*/ 	.short	(.L_2 - .L_1)
	.align		4
.L_1:
        /*0004*/ 	.word	index@(triton_poi_fused__to_copy_add_mean_pow_rsqrt_9)
        /*0008*/ 	.word	0x0000001b


	//----- nvinfo : EIATTR_MIN_STACK_SIZE
	.align		4
.L_2:
        /*000c*/ 	.byte	0x04, 0x12
        /*000e*/ 	.short	(.L_4 - .L_3)
	.align		4
.L_3:
        /*0010*/ 	.word	index@(triton_poi_fused__to_copy_add_mean_pow_rsqrt_9)
        /*0014*/ 	.word	0x00000000


	//----- nvinfo : EIATTR_FRAME_SIZE
	.align		4
.L_4:
        /*0018*/ 	.byte	0x04, 0x11
        /*001a*/ 	.short	(.L_6 - .L_5)
	.align		4
.L_5:
        /*001c*/ 	.word	index@(triton_poi_fused__to_copy_add_mean_pow_rsqrt_9)
        /*0020*/ 	.word	0x00000000


	//----- nvinfo : EIATTR_MIN_STACK_SIZE
	.align		4
.L_6:
        /*0024*/ 	.byte	0x04, 0x12
        /*0026*/ 	.short	(.L_8 - .L_7)
	.align		4
.L_7:
        /*0028*/ 	.word	index@(triton_poi_fused__to_copy_add_mean_pow_rsqrt_9)
        /*002c*/ 	.word	0x00000000
.L_8:


//--------------------- .nv.info.triton_poi_fused__to_copy_add_mean_pow_rsqrt_9 --------------------------
	.section	.nv.info.triton_poi_fused__to_copy_add_mean_pow_rsqrt_9,"",@"SHT_CUDA_INFO"
	.sectionflags	@""
	.align	4


	//----- nvinfo : EIATTR_CUDA_API_VERSION
	.align		4
        /*0000*/ 	.byte	0x04, 0x37
        /*0002*/ 	.short	(.L_10 - .L_9)
.L_9:
        /*0004*/ 	.word	0x0000007c


	//----- nvinfo : EIATTR_SW2861232_WAR
	.align		4
.L_10:
        /*0008*/ 	.byte	0x01, 0x35
	.zero		2


	//----- nvinfo : EIATTR_PARAM_CBANK
	.align		4
        /*000c*/ 	.byte	0x04, 0x0a
        /*000e*/ 	.short	(.L_12 - .L_11)
	.align		4
.L_11:
        /*0010*/ 	.word	index@(.nv.constant0.triton_poi_fused__to_copy_add_mean_pow_rsqrt_9)
        /*0014*/ 	.short	0x0160
        /*0016*/ 	.short	0x0020


	//----- nvinfo : EIATTR_CBANK_PARAM_SIZE
	.align		4
.L_12:
        /*0018*/ 	.byte	0x03, 0x19
        /*001a*/ 	.short	0x0020


	//----- nvinfo : EIATTR_KPARAM_INFO
	.align		4
        /*001c*/ 	.byte	0x04, 0x17
        /*001e*/ 	.short	(.L_14 - .L_13)
.L_13:
        /*0020*/ 	.word	0x00000000
        /*0024*/ 	.short	0x0004
        /*0026*/ 	.short	0x0018
        /*0028*/ 	.byte	0x00, 0xf4, 0x21, 0x00


	//----- nvinfo : EIATTR_KPARAM_INFO
	.align		4
.L_14:
        /*002c*/ 	.byte	0x04, 0x17
        /*002e*/ 	.short	(.L_16 - .L_15)
.L_15:
        /*0030*/ 	.word	0x00000000
        /*0034*/ 	.short	0x0003
        /*0036*/ 	.short	0x0014
        /*0038*/ 	.byte	0x00, 0xf0, 0x11, 0x00


	//----- nvinfo : EIATTR_KPARAM_INFO
	.align		4
.L_16:
        /*003c*/ 	.byte	0x04, 0x17
        /*003e*/ 	.short	(.L_18 - .L_17)
.L_17:
        /*0040*/ 	.word	0x00000000
        /*0044*/ 	.short	0x0002
        /*0046*/ 	.short	0x0010
        /*0048*/ 	.byte	0x00, 0xf0, 0x11, 0x00


	//----- nvinfo : EIATTR_KPARAM_INFO
	.align		4
.L_18:
        /*004c*/ 	.byte	0x04, 0x17
        /*004e*/ 	.short	(.L_20 - .L_19)
.L_19:
        /*0050*/ 	.word	0x00000000
        /*0054*/ 	.short	0x0001
        /*0056*/ 	.short	0x0008
        /*0058*/ 	.byte	0x00, 0xf4, 0x21, 0x00


	//----- nvinfo : EIATTR_KPARAM_INFO
	.align		4
.L_20:
        /*005c*/ 	.byte	0x04, 0x17
        /*005e*/ 	.short	(.L_22 - .L_21)
.L_21:
        /*0060*/ 	.word	0x00000000
        /*0064*/ 	.short	0x0000
        /*0066*/ 	.short	0x0000
        /*0068*/ 	.byte	0x00, 0xf4, 0x21, 0x00


	//----- nvinfo : EIATTR_MAXREG_COUNT
	.align		4
.L_22:
        /*006c*/ 	.byte	0x03, 0x1b
        /*006e*/ 	.short	0x00ff


	//----- nvinfo : EIATTR_EXIT_INSTR_OFFSETS
	.align		4
        /*0070*/ 	.byte	0x04, 0x1c
        /*0072*/ 	.short	(.L_24 - .L_23)


	//   ....[0]....
.L_23:
        /*0074*/ 	.word	0x00000560


	//   ....[1]....
        /*0078*/ 	.word	0x000005e0


	//----- nvinfo : EIATTR_REQNTID
	.align		4
.L_24:
        /*007c*/ 	.byte	0x04, 0x10
        /*007e*/ 	.short	(.L_26 - .L_25)
.L_25:
        /*0080*/ 	.word	0x00000080
        /*0084*/ 	.word	0x00000001
        /*0088*/ 	.word	0x00000001
.L_26:


//--------------------- .nv.callgraph             --------------------------
	.section	.nv.callgraph,"",@"SHT_CUDA_CALLGRAPH"
	.align	4
	.sectionentsize	8
	.align		4
        /*0000*/ 	.word	0x00000000
	.align		4
        /*0004*/ 	.word	0xffffffff
	.align		4
        /*0008*/ 	.word	0x00000000
	.align		4
        /*000c*/ 	.word	0xfffffffe
	.align		4
        /*0010*/ 	.word	0x00000000
	.align		4
        /*0014*/ 	.word	0xfffffffd
	.align		4
        /*0018*/ 	.word	0x00000000
	.align		4
        /*001c*/ 	.word	0xfffffffc


//--------------------- .nv.rel.action            --------------------------
	.section	.nv.rel.action,"",@"SHT_CUDA_RELOCINFO"
	.align	8
	.sectionentsize	8
        /*0000*/ 	.byte	0x73, 0x00, 0x00, 0x00, 0x00, 0x00, 0x00, 0x00, 0x00, 0x00, 0x00, 0x11, 0x25, 0x00, 0x05, 0x36


//--------------------- .nv.constant4             --------------------------
	.section	.nv.constant4,"a",@progbits
	.align	8
	.align		8
.nv.constant4:
        /*0000*/ 	.dword	_$_str


//--------------------- .nv.constant0.triton_poi_fused__to_copy_add_mean_pow_rsqrt_9 --------------------------
	.section	.nv.constant0.triton_poi_fused__to_copy_add_mean_pow_rsqrt_9,"a",@progbits
	.sectionflags	@""
	.align	4
.nv.constant0.triton_poi_fused__to_copy_add_mean_pow_rsqrt_9:
	.zero		384


//--------------------- .text.triton_poi_fused__to_copy_add_mean_pow_rsqrt_9 --------------------------
	.section	.text.triton_poi_fused__to_copy_add_mean_pow_rsqrt_9,"ax",@progbits
	.sectionflags	@"SHF_BARRIERS=1"
	.sectioninfo	@"SHI_REGISTERS=27"
	.align	128
        .global         triton_poi_fused__to_copy_add_mean_pow_rsqrt_9
        .type           triton_poi_fused__to_copy_add_mean_pow_rsqrt_9,@function
        .size           triton_poi_fused__to_copy_add_mean_pow_rsqrt_9,(.L_x_1 - triton_poi_fused__to_copy_add_mean_pow_rsqrt_9)
        .other          triton_poi_fused__to_copy_add_mean_pow_rsqrt_9,@"STO_CUDA_ENTRY STV_DEFAULT"
triton_poi_fused__to_copy_add_mean_pow_rsqrt_9:
.text.triton_poi_fused__to_copy_add_mean_pow_rsqrt_9:
[----:B------:R-:W-:Y:S02]  /*0000*/  IMAD.MOV.U32 R1, RZ, RZ, c[0x0][0x28] ;  /* 0x00000a00ff017624 */ /* 0x000fe400078e00ff */
[----:B------:R-:W0:Y:S01]  /*0010*/  S2R R0, SR_CTAID.Y ;  /* 0x0000000000007919 */ /* 0x000e220000002600 */
[----:B------:R-:W-:Y:S01]  /*0020*/  IMAD.MOV.U32 R12, RZ, RZ, 0x4 ;  /* 0x00000004ff0c7424 */ /* 0x000fe200078e00ff */
[----:B------:R-:W-:Y:S01]  /*0030*/  CS2R R8, SRZ ;  /* 0x0000000000087805 */ /* 0x000fe2000001ff00 */
[----:B------:R-:W-:Y:S01]  /*0040*/  CS2R R10, SRZ ;  /* 0x00000000000a7805 */ /* 0x000fe2000001ff00 */
[----:B------:R-:W1:Y:S01]  /*0050*/  S2R R14, SR_TID.X ;  /* 0x00000000000e7919 */ /* 0x000e620000002100 */
[----:B------:R-:W-:-:S03]  /*0060*/  ULDC.64 UR4, c[0x0][0x118] ;  /* 0x0000460000047ab9 */ /* 0x000fc60000000a00 */
[----:B------:R-:W2:Y:S01]  /*0070*/  S2R R2, SR_CTAID.X ;  /* 0x0000000000027919 */ /* 0x000ea20000002500 */
[----:B0-----:R-:W-:Y:S02]  /*0080*/  IMAD.SHL.U32 R0, R0, 0x20, RZ ;  /* 0x0000002000007824 */ /* 0x001fe400078e00ff */
[----:B-1----:R-:W-:Y:S01]  /*0090*/  IMAD.SHL.U32 R3, R14, 0x4, RZ ;  /* 0x000000040e037824 */ /* 0x002fe200078e00ff */
[----:B------:R-:W-:Y:S01]  /*00a0*/  SHF.R.U32.HI R13, RZ, 0x3, R14 ;  /* 0x00000003ff0d7819 */ /* 0x000fe2000001160e */
[----:B--2---:R-:W-:-:S03]  /*00b0*/  IMAD.SHL.U32 R2, R2, 0x20, RZ ;  /* 0x0000002002027824 */ /* 0x004fc600078e00ff */
[----:B------:R-:W-:Y:S02]  /*00c0*/  LOP3.LUT R4, R0, 0x1c, R3, 0xf8, !PT ;  /* 0x0000001c00047812 */ /* 0x000fe400078ef803 */
[----:B------:R-:W-:Y:S02]  /*00d0*/  SGXT.U32 R13, R13, 0x4 ;  /* 0x000000040d0d781a */ /* 0x000fe40000000000 */
[C---:B------:R-:W-:Y:S01]  /*00e0*/  ISETP.GE.AND P0, PT, R4.reuse, 0x18, PT ;  /* 0x000000180400780c */ /* 0x040fe20003f06270 */
[----:B------:R-:W-:-:S05]  /*00f0*/  IMAD.HI R5, R4, 0x2aaaaaab, RZ ;  /* 0x2aaaaaab04057827 */ /* 0x000fca00078e02ff */
[----:B------:R-:W-:-:S04]  /*0100*/  SHF.R.U32.HI R6, RZ, 0x1, R5 ;  /* 0x00000001ff067819 */ /* 0x000fc80000011605 */
[----:B------:R-:W-:Y:S02]  /*0110*/  LEA.HI R7, R5, R6, RZ, 0x1 ;  /* 0x0000000605077211 */ /* 0x000fe400078f08ff */
[----:B------:R-:W-:-:S03]  /*0120*/  LOP3.LUT R5, R13, R2, RZ, 0xfc, !PT ;  /* 0x000000020d057212 */ /* 0x000fc600078efcff */
[----:B------:R-:W-:-:S04]  /*0130*/  IMAD R6, R7, 0xbff4, R4 ;  /* 0x0000bff407067824 */ /* 0x000fc800078e0204 */
[----:B------:R-:W-:-:S04]  /*0140*/  IMAD R5, R5, 0xc, R6 ;  /* 0x0000000c05057824 */ /* 0x000fc800078e0206 */
[----:B------:R-:W-:Y:S01]  /*0150*/  IMAD.WIDE R16, R5, R12, c[0x0][0x160] ;  /* 0x0000580005107625 */ /* 0x000fe200078e020c */
[----:B------:R-:W-:-:S04]  /*0160*/  LOP3.LUT R5, R2, 0x10, R13, 0xfe, !PT ;  /* 0x0000001002057812 */ /* 0x000fc800078efe0d */
[----:B------:R0:W2:Y:S01]  /*0170*/  @!P0 LDG.E.EL.128 R8, [R16.64] ;  /* 0x0000000410088981 */ /* 0x0000a2000c2e1d00 */
[----:B------:R-:W-:Y:S02]  /*0180*/  IMAD R19, R5, 0xc, R6 ;  /* 0x0000000c05137824 */ /* 0x000fe400078e0206 */
[----:B------:R-:W-:Y:S01]  /*0190*/  CS2R R4, SRZ ;  /* 0x0000000000047805 */ /* 0x000fe2000001ff00 */
[----:B------:R-:W-:Y:S01]  /*01a0*/  CS2R R6, SRZ ;  /* 0x0000000000067805 */ /* 0x000fe2000001ff00 */
[----:B------:R-:W-:-:S05]  /*01b0*/  IMAD.WIDE R18, R19, R12, c[0x0][0x160] ;  /* 0x0000580013127625 */ /* 0x000fca00078e020c */
[----:B------:R1:W3:Y:S01]  /*01c0*/  @!P0 LDG.E.EL.128 R4, [R18.64] ;  /* 0x0000000412048981 */ /* 0x0002e2000c2e1d00 */
[----:B------:R-:W-:Y:S02]  /*01d0*/  IMAD.MOV.U32 R21, RZ, RZ, 0x3c800000 ;  /* 0x3c800000ff157424 */ /* 0x000fe400078e00ff */
[----:B0-----:R-:W-:Y:S01]  /*01e0*/  IMAD.SHL.U32 R17, R14, 0x80, RZ ;  /* 0x000000800e117824 */ /* 0x001fe200078e00ff */
[----:B------:R-:W-:-:S04]  /*01f0*/  SHF.R.U32.HI R14, RZ, 0x1, R14 ;  /* 0x00000001ff0e7819 */ /* 0x000fc8000001160e */
[----:B------:R-:W-:-:S04]  /*0200*/  LOP3.LUT R20, R17, 0x380, RZ, 0xc0, !PT ;  /* 0x0000038011147812 */ /* 0x000fc800078ec0ff */
[C---:B-1----:R-:W-:Y:S02]  /*0210*/  LOP3.LUT R18, R20.reuse, R13, RZ, 0xfc, !PT ;  /* 0x0000000d14127212 */ /* 0x042fe400078efcff */
[C---:B------:R-:W-:Y:S02]  /*0220*/  LOP3.LUT R22, R20.reuse, 0x20, RZ, 0xfc, !PT ;  /* 0x0000002014167812 */ /* 0x040fe400078efcff */
[----:B------:R-:W-:Y:S01]  /*0230*/  LOP3.LUT R24, R20, 0x60, RZ, 0xfc, !PT ;  /* 0x0000006014187812 */ /* 0x000fe200078efcff */
[----:B------:R-:W-:-:S05]  /*0240*/  IMAD.SHL.U32 R19, R18, 0x4, RZ ;  /* 0x0000000412137824 */ /* 0x000fca00078e00ff */
[-C--:B------:R-:W-:Y:S02]  /*0250*/  LEA.HI R22, R22, R19.reuse, RZ, 0x1d ;  /* 0x0000001316167211 */ /* 0x080fe400078fe8ff */
[----:B------:R-:W-:Y:S01]  /*0260*/  LEA.HI R24, R24, R19, RZ, 0x1d ;  /* 0x0000001318187211 */ /* 0x000fe200078fe8ff */
[-C--:B--2---:R-:W-:Y:S01]  /*0270*/  FFMA R8, R8, R21.reuse, 9.9999999747524270788e-07 ;  /* 0x358637bd08087423 */ /* 0x084fe20000000015 */
[-C--:B------:R-:W-:Y:S01]  /*0280*/  FFMA R9, R9, R21.reuse, 9.9999999747524270788e-07 ;  /* 0x358637bd09097423 */ /* 0x080fe20000000015 */
[-C--:B------:R-:W-:Y:S01]  /*0290*/  FFMA R10, R10, R21.reuse, 9.9999999747524270788e-07 ;  /* 0x358637bd0a0a7423 */ /* 0x080fe20000000015 */
[----:B------:R-:W-:-:S03]  /*02a0*/  FFMA R11, R11, R21, 9.9999999747524270788e-07 ;  /* 0x358637bd0b0b7423 */ /* 0x000fc60000000015 */
[----:B------:R-:W0:Y:S01]  /*02b0*/  MUFU.RSQ R8, R8 ;  /* 0x0000000800087308 */ /* 0x000e220000001400 */
[-C--:B---3--:R-:W-:Y:S01]  /*02c0*/  FFMA R4, R4, R21.reuse, 9.9999999747524270788e-07 ;  /* 0x358637bd04047423 */ /* 0x088fe20000000015 */
[-C--:B------:R-:W-:Y:S01]  /*02d0*/  FFMA R5, R5, R21.reuse, 9.9999999747524270788e-07 ;  /* 0x358637bd05057423 */ /* 0x080fe20000000015 */
[-C--:B------:R-:W-:Y:S01]  /*02e0*/  FFMA R6, R6, R21.reuse, 9.9999999747524270788e-07 ;  /* 0x358637bd06067423 */ /* 0x080fe20000000015 */
[----:B------:R-:W-:-:S04]  /*02f0*/  FFMA R7, R7, R21, 9.9999999747524270788e-07 ;  /* 0x358637bd07077423 */ /* 0x000fc80000000015 */
[----:B------:R-:W1:Y:S08]  /*0300*/  MUFU.RSQ R9, R9 ;  /* 0x0000000900097308 */ /* 0x000e700000001400 */
[----:B------:R-:W2:Y:S08]  /*0310*/  MUFU.RSQ R10, R10 ;  /* 0x0000000a000a7308 */ /* 0x000eb00000001400 */
[----:B------:R-:W3:Y:S08]  /*0320*/  MUFU.RSQ R11, R11 ;  /* 0x0000000b000b7308 */ /* 0x000ef00000001400 */
[----:B------:R4:W5:Y:S08]  /*0330*/  MUFU.RSQ R15, R4 ;  /* 0x00000004000f7308 */ /* 0x0009700000001400 */
[----:B------:R0:W2:Y:S01]  /*0340*/  MUFU.RSQ R16, R5 ;  /* 0x0000000500107308 */ /* 0x0000a20000001400 */
[----:B----4-:R-:W-:-:S02]  /*0350*/  LOP3.LUT R4, R20, 0x40, RZ, 0xfc, !PT ;  /* 0x0000004014047812 */ /* 0x010fc400078efcff */
[-C--:B------:R-:W-:Y:S02]  /*0360*/  LEA.HI R20, R20, R19.reuse, RZ, 0x1d ;  /* 0x0000001314147211 */ /* 0x080fe400078fe8ff */
[----:B------:R-:W-:-:S03]  /*0370*/  LEA.HI R21, R4, R19, RZ, 0x1d ;  /* 0x0000001304157211 */ /* 0x000fc600078fe8ff */
[----:B------:R-:W4:Y:S01]  /*0380*/  MUFU.RSQ R17, R6 ;  /* 0x0000000600117308 */ /* 0x000f220000001400 */
[----:B0-----:R0:W-:Y:S01]  /*0390*/  STS [R20], R8 ;  /* 0x0000000814007388 */ /* 0x0011e20000000800 */
[----:B------:R-:W-:Y:S02]  /*03a0*/  LOP3.LUT R5, R14, 0x3c, RZ, 0xc0, !PT ;  /* 0x0000003c0e057812 */ /* 0x000fe400078ec0ff */
[----:B------:R-:W-:Y:S01]  /*03b0*/  LOP3.LUT R14, R3, 0x1fc, RZ, 0xc0, !PT ;  /* 0x000001fc030e7812 */ /* 0x000fe200078ec0ff */
[----:B-1----:R1:W-:Y:S03]  /*03c0*/  STS [R22+0x80], R9 ;  /* 0x0000800916007388 */ /* 0x0023e60000000800 */
[----:B------:R-:W4:Y:S01]  /*03d0*/  MUFU.RSQ R18, R7 ;  /* 0x0000000700127308 */ /* 0x000f220000001400 */
[----:B--2---:R-:W-:Y:S01]  /*03e0*/  STS [R21+0x100], R10 ;  /* 0x0001000a15007388 */ /* 0x004fe20000000800 */
[----:B------:R-:W-:Y:S01]  /*03f0*/  IMAD R19, R14, 0x4, R5 ;  /* 0x000000040e137824 */ /* 0x000fe200078e0205 */
[----:B0-----:R-:W-:-:S02]  /*0400*/  LOP3.LUT R8, R2, 0x1c, R3, 0xf8, !PT ;  /* 0x0000001c02087812 */ /* 0x001fc400078ef803 */
[----:B---3--:R-:W-:Y:S01]  /*0410*/  STS [R24+0x180], R11 ;  /* 0x0001800b18007388 */ /* 0x008fe20000000800 */
[----:B------:R-:W-:Y:S02]  /*0420*/  LOP3.LUT R2, R14, 0x200, RZ, 0xfc, !PT ;  /* 0x000002000e027812 */ /* 0x000fe400078efcff */
[----:B-1----:R-:W-:Y:S01]  /*0430*/  LOP3.LUT R9, R13, R0, RZ, 0xfc, !PT ;  /* 0x000000000d097212 */ /* 0x002fe200078efcff */
[----:B-----5:R-:W-:Y:S01]  /*0440*/  STS [R20+0x40], R15 ;  /* 0x0000400f14007388 */ /* 0x020fe20000000800 */
[----:B------:R-:W-:Y:S02]  /*0450*/  LOP3.LUT R13, R0, 0x10, R13, 0xfe, !PT ;  /* 0x00000010000d7812 */ /* 0x000fe400078efe0d */
[----:B------:R-:W-:Y:S01]  /*0460*/  ISETP.GE.AND P0, PT, R9, 0x18, PT ;  /* 0x000000180900780c */ /* 0x000fe20003f06270 */
[----:B------:R-:W-:Y:S01]  /*0470*/  STS [R22+0xc0], R16 ;  /* 0x0000c01016007388 */ /* 0x000fe20000000800 */
[----:B------:R-:W-:Y:S01]  /*0480*/  ISETP.GE.AND P1, PT, R13, 0x18, PT ;  /* 0x000000180d00780c */ /* 0x000fe20003f26270 */
[----:B------:R-:W-:Y:S01]  /*0490*/  IMAD R3, R9, 0x1000, R8 ;  /* 0x0000100009037824 */ /* 0x000fe200078e0208 */
[----:B------:R-:W-:Y:S01]  /*04a0*/  SHF.R.U32.HI R2, RZ, 0x3, R2 ;  /* 0x00000003ff027819 */ /* 0x000fe20000011602 */
[----:B----4-:R-:W-:Y:S03]  /*04b0*/  STS [R21+0x140], R17 ;  /* 0x0001401115007388 */ /* 0x010fe60000000800 */
[----:B------:R-:W-:Y:S01]  /*04c0*/  LOP3.LUT R9, R2, 0x7c, RZ, 0xc0, !PT ;  /* 0x0000007c02097812 */ /* 0x000fe200078ec0ff */
[----:B------:R-:W-:Y:S01]  /*04d0*/  STS [R24+0x1c0], R18 ;  /* 0x0001c01218007388 */ /* 0x000fe20000000800 */
[----:B------:R-:W-:-:S03]  /*04e0*/  IMAD.WIDE R2, R3, R12, c[0x0][0x168] ;  /* 0x00005a0003027625 */ /* 0x000fc600078e020c */
[----:B------:R-:W-:Y:S01]  /*04f0*/  BAR.SYNC.DEFER_BLOCKING 0x0 ;  /* 0x0000000000007b1d */ /* 0x000fe20000010000 */
[----:B------:R-:W-:-:S05]  /*0500*/  IMAD R9, R14, 0x4, R9 ;  /* 0x000000040e097824 */ /* 0x000fca00078e0209 */
[----:B------:R-:W-:Y:S04]  /*0510*/  LDS R4, [R19] ;  /* 0x0000000013047984 */ /* 0x000fe80000000800 */
[----:B------:R-:W-:Y:S04]  /*0520*/  LDS R5, [R19+0x4] ;  /* 0x0000040013057984 */ /* 0x000fe80000000800 */
[----:B------:R-:W-:Y:S04]  /*0530*/  LDS R6, [R19+0x8] ;  /* 0x0000080013067984 */ /* 0x000fe80000000800 */
[----:B------:R-:W0:Y:S04]  /*0540*/  LDS R7, [R19+0xc] ;  /* 0x00000c0013077984 */ /* 0x000e280000000800 */
[----:B0-----:R0:W-:Y:S01]  /*0550*/  @!P0 STG.E.128 [R2.64], R4 ;  /* 0x0000000402008986 */ /* 0x0011e2000c101d04 */
[----:B------:R-:W-:Y:S05]  /*0560*/  @P1 EXIT ;  /* 0x000000000000194d */ /* 0x000fea0003800000 */
[----:B0-----:R-:W-:Y:S01]  /*0570*/  LDS R4, [R9+0x800] ;  /* 0x0008000009047984 */ /* 0x001fe20000000800 */
[----:B------:R-:W-:-:S03]  /*0580*/  IMAD R13, R13, 0x1000, R8 ;  /* 0x000010000d0d7824 */ /* 0x000fc600078e0208 */
[----:B------:R-:W-:Y:S01]  /*0590*/  LDS R5, [R9+0x804] ;  /* 0x0008040009057984 */ /* 0x000fe20000000800 */
[----:B------:R-:W-:-:S03]  /*05a0*/  IMAD.WIDE R12, R13, R12, c[0x0][0x168] ;  /* 0x00005a000d0c7625 */ /* 0x000fc600078e020c */
[----:B------:R-:W-:Y:S04]  /*05b0*/  LDS R6, [R9+0x808] ;  /* 0x0008080009067984 */ /* 0x000fe80000000800 */
[----:B------:R-:W0:Y:S04]  /*05c0*/  LDS R7, [R9+0x80c] ;  /* 0x00080c0009077984 */ /* 0x000e280000000800 */
[----:B0-----:R-:W-:Y:S01]  /*05d0*/  STG.E.128 [R12.64], R4 ;  /* 0x000000040c007986 */ /* 0x001fe2000c101d04 */
[----:B------:R-:W-:Y:S05]  /*05e0*/  EXIT ;  /* 0x000000000000794d */ /* 0x000fea0003800000 */
.L_x_0:
[----:B------:R-:W-:-:S00]  /*05f0*/  BRA `(.L_x_0) ;  /* 0xfffffff000007947 */ /* 0x000fc0000383ffff */
[----:B------:R-:W-:-:S00]  /*0600*/  NOP ;  /* 0x0000000000007918 */ /* 0x000fc00000000000 */
[----:B------:R-:W-:-:S00]  /*0610*/  NOP ;  /* 0x0000000000007918 */ /* 0x000fc00000000000 */
[----:B------:R-:W-:-:S00]  /*0620*/  NOP ;  /* 0x0000000000007918 */ /* 0x000fc00000000000 */
[----:B------:R-:W-:-:S00]  /*0630*/  NOP ;  /* 0x0000000000007918 */ /* 0x000fc00000000000 */
[----:B------:R-:W-:-:S00]  /*0640*/  NOP ;  /* 0x0000000000007918 */ /* 0x000fc00000000000 */
[----:B------:R-:W-:-:S00]  /*0650*/  NOP ;  /* 0x0000000000007918 */ /* 0x000fc00000000000 */
[----:B------:R-:W-:-:S00]  /*0660*/  NOP ;  /* 0x0000000000007918 */ /* 0x000fc00000000000 */
[----:B------:R-:W-:-:S00]  /*0670*/  NOP ;  /* 0x0000000000007918 */ /* 0x000fc00000000000 */
.L_x_1:


//--------------------- .nv.global.init           --------------------------
	.section	.nv.global.init,"aw",@progbits
.nv.global.init:
	.type		_$_str,@object
	.size		_$_str,(.L_0 - _$_str)
_$_str:
        /*0000*/ 	.byte	0x5f, 0x5f, 0x43, 0x55, 0x44, 0x41, 0x5f, 0x46, 0x54, 0x5a, 0x00
.L_0:


//--------------------- .nv.shared.triton_poi_fused__to_copy_add_mean_pow_rsqrt_9 --------------------------
	.section	.nv.shared.triton_poi_fused__to_copy_add_mean_pow_rsqrt_9,"aw",@nobits
	.sectionflags	@""
	.align	16
